	.headerflags	@"EF_CUDA_TEXMODE_UNIFIED EF_CUDA_64BIT_ADDRESS EF_CUDA_ACCELERATORS EF_CUDA_SM90 EF_CUDA_VIRTUAL_SM(EF_CUDA_SM90)"
	.elftype	@"ET_EXEC"


//--------------------- .nv.info                  --------------------------
	.section	.nv.info,"",@"SHT_CUDA_INFO"
	.align	4


	//----- nvinfo : EIATTR_REGCOUNT
	.align		4
        /*0000*/ 	.byte	0x04, 0x2f
        /*0002*/ 	.short	(.L_3 - .L_2)
	.align		4
.L_2:
        /*0004*/ 	.word	index@(triton_poi_fused__native_batch_norm_legit_no_training_add_convolution_relu_9)
        /*0008*/ 	.word	0x00000030


	//----- nvinfo : EIATTR_MIN_STACK_SIZE
	.align		4
.L_3:
        /*000c*/ 	.byte	0x04, 0x12
        /*000e*/ 	.short	(.L_5 - .L_4)
	.align		4
.L_4:
        /*0010*/ 	.word	index@(triton_poi_fused__native_batch_norm_legit_no_training_add_convolution_relu_9)
        /*0014*/ 	.word	0x00000000


	//----- nvinfo : EIATTR_FRAME_SIZE
	.align		4
.L_5:
        /*0018*/ 	.byte	0x04, 0x11
        /*001a*/ 	.short	(.L_7 - .L_6)
	.align		4
.L_6:
        /*001c*/ 	.word	index@(triton_poi_fused__native_batch_norm_legit_no_training_add_convolution_relu_9)
        /*0020*/ 	.word	0x00000000


	//----- nvinfo : EIATTR_MIN_STACK_SIZE
	.align		4
.L_7:
        /*0024*/ 	.byte	0x04, 0x12
        /*0026*/ 	.short	(.L_9 - .L_8)
	.align		4
.L_8:
        /*0028*/ 	.word	index@(triton_poi_fused__native_batch_norm_legit_no_training_add_convolution_relu_9)
        /*002c*/ 	.word	0x00000000
.L_9:


//--------------------- .nv.info.triton_poi_fused__native_batch_norm_legit_no_training_add_convolution_relu_9 --------------------------
	.section	.nv.info.triton_poi_fused__native_batch_norm_legit_no_training_add_convolution_relu_9,"",@"SHT_CUDA_INFO"
	.sectionflags	@""
	.align	4


	//----- nvinfo : EIATTR_CUDA_API_VERSION
	.align		4
        /*0000*/ 	.byte	0x04, 0x37
        /*0002*/ 	.short	(.L_11 - .L_10)
.L_10:
        /*0004*/ 	.word	0x0000007c


	//----- nvinfo : EIATTR_KPARAM_INFO
	.align		4
.L_11:
        /*0008*/ 	.byte	0x04, 0x17
        /*000a*/ 	.short	(.L_13 - .L_12)
.L_12:
        /*000c*/ 	.word	0x00000000
        /*0010*/ 	.short	0x0009
        /*0012*/ 	.short	0x0044
        /*0014*/ 	.byte	0x00, 0xf0, 0x11, 0x00


	//----- nvinfo : EIATTR_KPARAM_INFO
	.align		4
.L_13:
        /*0018*/ 	.byte	0x04, 0x17
        /*001a*/ 	.short	(.L_15 - .L_14)
.L_14:
        /*001c*/ 	.word	0x00000000
        /*0020*/ 	.short	0x0008
        /*0022*/ 	.short	0x0040
        /*0024*/ 	.byte	0x00, 0xf0, 0x11, 0x00


	//----- nvinfo : EIATTR_KPARAM_INFO
	.align		4
.L_15:
        /*0028*/ 	.byte	0x04, 0x17
        /*002a*/ 	.short	(.L_17 - .L_16)
.L_16:
        /*002c*/ 	.word	0x00000000
        /*0030*/ 	.short	0x0007
        /*0032*/ 	.short	0x0038
        /*0034*/ 	.byte	0x00, 0xf4, 0x21, 0x00


	//----- nvinfo : EIATTR_KPARAM_INFO
	.align		4
.L_17:
        /*0038*/ 	.byte	0x04, 0x17
        /*003a*/ 	.short	(.L_19 - .L_18)
.L_18:
        /*003c*/ 	.word	0x00000000
        /*0040*/ 	.short	0x0006
        /*0042*/ 	.short	0x0030
        /*0044*/ 	.byte	0x00, 0xf4, 0x21, 0x00


	//----- nvinfo : EIATTR_KPARAM_INFO
	.align		4
.L_19:
        /*0048*/ 	.byte	0x04, 0x17
        /*004a*/ 	.short	(.L_21 - .L_20)
.L_20:
        /*004c*/ 	.word	0x00000000
        /*0050*/ 	.short	0x0005
        /*0052*/ 	.short	0x0028
        /*0054*/ 	.byte	0x00, 0xf4, 0x21, 0x00


	//----- nvinfo : EIATTR_KPARAM_INFO
	.align		4
.L_21:
        /*0058*/ 	.byte	0x04, 0x17
        /*005a*/ 	.short	(.L_23 - .L_22)
.L_22:
        /*005c*/ 	.word	0x00000000
        /*0060*/ 	.short	0x0004
        /*0062*/ 	.short	0x0020
        /*0064*/ 	.byte	0x00, 0xf4, 0x21, 0x00


	//----- nvinfo : EIATTR_KPARAM_INFO
	.align		4
.L_23:
        /*0068*/ 	.byte	0x04, 0x17
        /*006a*/ 	.short	(.L_25 - .L_24)
.L_24:
        /*006c*/ 	.word	0x00000000
        /*0070*/ 	.short	0x0003
        /*0072*/ 	.short	0x0018
        /*0074*/ 	.byte	0x00, 0xf4, 0x21, 0x00


	//----- nvinfo : EIATTR_KPARAM_INFO
	.align		4
.L_25:
        /*0078*/ 	.byte	0x04, 0x17
        /*007a*/ 	.short	(.L_27 - .L_26)
.L_26:
        /*007c*/ 	.word	0x00000000
        /*0080*/ 	.short	0x0002
        /*0082*/ 	.short	0x0010
        /*0084*/ 	.byte	0x00, 0xf4, 0x21, 0x00


	//----- nvinfo : EIATTR_KPARAM_INFO
	.align		4
.L_27:
        /*0088*/ 	.byte	0x04, 0x17
        /*008a*/ 	.short	(.L_29 - .L_28)
.L_28:
        /*008c*/ 	.word	0x00000000
        /*0090*/ 	.short	0x0001
        /*0092*/ 	.short	0x0008
        /*0094*/ 	.byte	0x00, 0xf4, 0x21, 0x00


	//----- nvinfo : EIATTR_KPARAM_INFO
	.align		4
.L_29:
        /*0098*/ 	.byte	0x04, 0x17
        /*009a*/ 	.short	(.L_31 - .L_30)
.L_30:
        /*009c*/ 	.word	0x00000000
        /*00a0*/ 	.short	0x0000
        /*00a2*/ 	.short	0x0000
        /*00a4*/ 	.byte	0x00, 0xf4, 0x21, 0x00


	//----- nvinfo : EIATTR_SPARSE_MMA_MASK
	.align		4
.L_31:
        /*00a8*/ 	.byte	0x03, 0x50
        /*00aa*/ 	.short	0x0000


	//----- nvinfo : EIATTR_MAXREG_COUNT
	.align		4
        /*00ac*/ 	.byte	0x03, 0x1b
        /*00ae*/ 	.short	0x00ff


	//----- nvinfo : EIATTR_EXIT_INSTR_OFFSETS
	.align		4
        /*00b0*/ 	.byte	0x04, 0x1c
        /*00b2*/ 	.short	(.L_33 - .L_32)


	//   ....[0]....
.L_32:
        /*00b4*/ 	.word	0x00000c30


	//   ....[1]....
        /*00b8*/ 	.word	0x00000ce0


	//----- nvinfo : EIATTR_REQNTID
	.align		4
.L_33:
        /*00bc*/ 	.byte	0x04, 0x10
        /*00be*/ 	.short	(.L_35 - .L_34)
.L_34:
        /*00c0*/ 	.word	0x00000080
        /*00c4*/ 	.word	0x00000001
        /*00c8*/ 	.word	0x00000001


	//----- nvinfo : EIATTR_CBANK_PARAM_SIZE
	.align		4
.L_35:
        /*00cc*/ 	.byte	0x03, 0x19
        /*00ce*/ 	.short	0x0048


	//----- nvinfo : EIATTR_PARAM_CBANK
	.align		4
        /*00d0*/ 	.byte	0x04, 0x0a
        /*00d2*/ 	.short	(.L_37 - .L_36)
	.align		4
.L_36:
        /*00d4*/ 	.word	index@(.nv.constant0.triton_poi_fused__native_batch_norm_legit_no_training_add_convolution_relu_9)
        /*00d8*/ 	.short	0x0210
        /*00da*/ 	.short	0x0048


	//----- nvinfo : EIATTR_SW_WAR
	.align		4
.L_37:
        /*00dc*/ 	.byte	0x04, 0x36
        /*00de*/ 	.short	(.L_39 - .L_38)
.L_38:
        /*00e0*/ 	.word	0x00000008
.L_39:


//--------------------- .nv.callgraph             --------------------------
	.section	.nv.callgraph,"",@"SHT_CUDA_CALLGRAPH"
	.align	4
	.sectionentsize	8
	.align		4
        /*0000*/ 	.word	0x00000000
	.align		4
        /*0004*/ 	.word	0xffffffff
	.align		4
        /*0008*/ 	.word	0x00000000
	.align		4
        /*000c*/ 	.word	0xfffffffe
	.align		4
        /*0010*/ 	.word	0x00000000
	.align		4
        /*0014*/ 	.word	0xfffffffd
	.align		4
        /*0018*/ 	.word	0x00000000
	.align		4
        /*001c*/ 	.word	0xfffffffc


//--------------------- .nv.constant4             --------------------------
	.section	.nv.constant4,"a",@progbits
	.align	8
	.align		8
.nv.constant4:
        /*0000*/ 	.dword	_$_str
	.align		8
        /*0008*/ 	.dword	_$_str_$_2


//--------------------- .text.triton_poi_fused__native_batch_norm_legit_no_training_add_convolution_relu_9 --------------------------
	.section	.text.triton_poi_fused__native_batch_norm_legit_no_training_add_convolution_relu_9,"ax",@progbits
	.sectionflags	@"SHF_BARRIERS=1"
	.align	128
        .global         triton_poi_fused__native_batch_norm_legit_no_training_add_convolution_relu_9
        .type           triton_poi_fused__native_batch_norm_legit_no_training_add_convolution_relu_9,@function
        .size           triton_poi_fused__native_batch_norm_legit_no_training_add_convolution_relu_9,(.L_x_1 - triton_poi_fused__native_batch_norm_legit_no_training_add_convolution_relu_9)
        .other          triton_poi_fused__native_batch_norm_legit_no_training_add_convolution_relu_9,@"STO_CUDA_ENTRY STV_DEFAULT"
triton_poi_fused__native_batch_norm_legit_no_training_add_convolution_relu_9:
.text.triton_poi_fused__native_batch_norm_legit_no_training_add_convolution_relu_9:
[----:B------:R-:W0:Y:S01]  /*0000*/  LDC R1, c[0x0][0x28] ;  /* 0x00000a00ff017b82 */ /* 0x000e220000000800 */
[----:B------:R-:W1:Y:S07]  /*0010*/  S2R R0, SR_CTAID.X ;  /* 0x0000000000007919 */ /* 0x000e6e0000002500 */
[----:B------:R-:W2:Y:S01]  /*0020*/  LDC.64 R8, c[0x0][0x230] ;  /* 0x00008c00ff087b82 */ /* 0x000ea20000000a00 */
[----:B------:R-:W-:Y:S01]  /*0030*/  CS2R R6, SRZ ;  /* 0x0000000000067805 */ /* 0x000fe2000001ff00 */
[----:B------:R-:W-:Y:S01]  /*0040*/  ULDC.64 UR6, c[0x0][0x208] ;  /* 0x0000820000067ab9 */ /* 0x000fe20000000a00 */
[----:B------:R-:W3:Y:S01]  /*0050*/  S2R R3, SR_CTAID.Y ;  /* 0x0000000000037919 */ /* 0x000ee20000002600 */
[----:B------:R-:W4:Y:S04]  /*0060*/  S2R R39, SR_TID.X ;  /* 0x0000000000277919 */ /* 0x000f280000002100 */
[----:B------:R-:W5:Y:S08]  /*0070*/  LDC.64 R4, c[0x0][0x218] ;  /* 0x00008600ff047b82 */ /* 0x000f700000000a00 */
[----:B------:R-:W3:Y:S08]  /*0080*/  LDC.64 R18, c[0x0][0x210] ;  /* 0x00008400ff127b82 */ /* 0x000ef00000000a00 */
[----:B------:R-:W4:Y:S01]  /*0090*/  LDC.64 R10, c[0x0][0x228] ;  /* 0x00008a00ff0a7b82 */ /* 0x000f220000000a00 */
[C---:B-1----:R-:W-:Y:S01]  /*00a0*/  ISETP.GE.AND P0, PT, R0.reuse, 0x60, PT ;  /* 0x000000600000780c */ /* 0x042fe20003f06270 */
[----:B--2---:R-:W-:-:S06]  /*00b0*/  IMAD.WIDE R8, R0, 0x4, R8 ;  /* 0x0000000400087825 */ /* 0x004fcc00078e0208 */
[----:B------:R-:W1:Y:S01]  /*00c0*/  LDC.64 R22, c[0x0][0x238] ;  /* 0x00008e00ff167b82 */ /* 0x000e620000000a00 */
[----:B------:R-:W-:-:S07]  /*00d0*/  CS2R R36, SRZ ;  /* 0x0000000000247805 */ /* 0x000fce000001ff00 */
[----:B------:R-:W2:Y:S01]  /*00e0*/  LDC.64 R24, c[0x0][0x240] ;  /* 0x00009000ff187b82 */ /* 0x000ea20000000a00 */
[----:B------:R-:W2:Y:S01]  /*00f0*/  @!P0 LDG.E.EL R7, desc[UR6][R8.64] ;  /* 0x0000000608078981 */ /* 0x000ea2000c2e1900 */
[----:B---3--:R-:W-:Y:S01]  /*0100*/  SHF.L.U32 R2, R3, 0xa, RZ ;  /* 0x0000000a03027819 */ /* 0x008fe200000006ff */
[----:B-----5:R-:W-:-:S03]  /*0110*/  IMAD.WIDE R4, R0, 0x4, R4 ;  /* 0x0000000400047825 */ /* 0x020fc600078e0204 */
[----:B----4-:R-:W-:Y:S02]  /*0120*/  LOP3.LUT R35, R2, 0x7f, R39, 0xf8, !PT ;  /* 0x0000007f02237812 */ /* 0x010fe400078ef827 */
[----:B------:R-:W3:Y:S01]  /*0130*/  LDC.64 R26, c[0x0][0x220] ;  /* 0x00008800ff1a7b82 */ /* 0x000ee20000000a00 */
[----:B------:R4:W5:Y:S02]  /*0140*/  @!P0 LDG.E.EL R36, desc[UR6][R4.64] ;  /* 0x0000000604248981 */ /* 0x000964000c2e1900 */
[C---:B------:R-:W-:Y:S01]  /*0150*/  IMAD R43, R35.reuse, 0x60, R0 ;  /* 0x00000060232b7824 */ /* 0x040fe200078e0200 */
[----:B------:R-:W-:-:S03]  /*0160*/  LOP3.LUT R13, R35, 0x80, RZ, 0xfc, !PT ;  /* 0x00000080230d7812 */ /* 0x000fc600078efcff */
[----:B0-----:R-:W-:Y:S01]  /*0170*/  IMAD.WIDE R16, R43, 0x4, R18 ;  /* 0x000000042b107825 */ /* 0x001fe200078e0212 */
[----:B------:R-:W-:-:S03]  /*0180*/  HFMA2.MMA R12, -RZ, RZ, 0, 0 ;  /* 0x00000000ff0c7435 */ /* 0x000fc600000001ff */
[----:B------:R-:W-:Y:S01]  /*0190*/  IMAD R33, R13, 0x60, R0 ;  /* 0x000000600d217824 */ /* 0x000fe200078e0200 */
[----:B------:R-:W5:Y:S01]  /*01a0*/  @!P0 LDG.E.EL R6, desc[UR6][R16.64] ;  /* 0x0000000610068981 */ /* 0x000f62000c2e1900 */
[----:B----4-:R-:W-:Y:S02]  /*01b0*/  CS2R R4, SRZ ;  /* 0x0000000000047805 */ /* 0x010fe4000001ff00 */
[----:B------:R-:W-:-:S04]  /*01c0*/  IMAD.WIDE R20, R33, 0x4, R18 ;  /* 0x0000000421147825 */ /* 0x000fc800078e0212 */
[C---:B------:R-:W-:Y:S01]  /*01d0*/  IMAD.WIDE R10, R0.reuse, 0x4, R10 ;  /* 0x00000004000a7825 */ /* 0x040fe200078e020a */
[----:B------:R-:W4:Y:S01]  /*01e0*/  @!P0 LDG.E.EL R5, desc[UR6][R20.64] ;  /* 0x0000000614058981 */ /* 0x000f22000c2e1900 */
[----:B------:R-:W-:Y:S02]  /*01f0*/  CS2R R8, SRZ ;  /* 0x0000000000087805 */ /* 0x000fe4000001ff00 */
[----:B------:R-:W-:Y:S01]  /*0200*/  CS2R R14, SRZ ;  /* 0x00000000000e7805 */ /* 0x000fe2000001ff00 */
[----:B------:R0:W4:Y:S01]  /*0210*/  @!P0 LDG.E.EL R12, desc[UR6][R10.64] ;  /* 0x000000060a0c8981 */ /* 0x000122000c2e1900 */
[----:B-1----:R-:W-:-:S04]  /*0220*/  IMAD.WIDE R22, R0, 0x4, R22 ;  /* 0x0000000400167825 */ /* 0x002fc800078e0216 */
[----:B--2---:R-:W-:Y:S01]  /*0230*/  IMAD.WIDE R24, R0, 0x4, R24 ;  /* 0x0000000400187825 */ /* 0x004fe200078e0218 */
[----:B------:R1:W2:Y:S04]  /*0240*/  @!P0 LDG.E.EL R9, desc[UR6][R22.64] ;  /* 0x0000000616098981 */ /* 0x0002a8000c2e1900 */
[----:B------:R1:W2:Y:S01]  /*0250*/  @!P0 LDG.E.EL R14, desc[UR6][R24.64] ;  /* 0x00000006180e8981 */ /* 0x0002a2000c2e1900 */
[C---:B------:R-:W-:Y:S02]  /*0260*/  LOP3.LUT R13, R35.reuse, 0x100, RZ, 0xfc, !PT ;  /* 0x00000100230d7812 */ /* 0x040fe400078efcff */
[----:B------:R-:W-:Y:S01]  /*0270*/  LOP3.LUT R29, R35, 0x180, RZ, 0xfc, !PT ;  /* 0x00000180231d7812 */ /* 0x000fe200078efcff */
[----:B---3--:R-:W-:-:S04]  /*0280*/  IMAD.WIDE R32, R33, 0x4, R26 ;  /* 0x0000000421207825 */ /* 0x008fc800078e021a */
[--C-:B0-----:R-:W-:Y:S02]  /*0290*/  IMAD R10, R13, 0x60, R0.reuse ;  /* 0x000000600d0a7824 */ /* 0x101fe400078e0200 */
[----:B------:R-:W-:Y:S01]  /*02a0*/  IMAD R38, R29, 0x60, R0 ;  /* 0x000000601d267824 */ /* 0x000fe200078e0200 */
[----:B------:R-:W-:Y:S01]  /*02b0*/  MOV R13, RZ ;  /* 0x000000ff000d7202 */ /* 0x000fe20000000f00 */
[----:B------:R-:W3:Y:S01]  /*02c0*/  @!P0 LDG.E.EL R15, desc[UR6][R32.64] ;  /* 0x00000006200f8981 */ /* 0x000ee2000c2e1900 */
[----:B------:R-:W-:Y:S01]  /*02d0*/  CS2R R40, SRZ ;  /* 0x0000000000287805 */ /* 0x000fe2000001ff00 */
[----:B-1----:R-:W-:-:S04]  /*02e0*/  IMAD.WIDE R22, R10, 0x4, R18 ;  /* 0x000000040a167825 */ /* 0x002fc800078e0212 */
[C---:B------:R-:W-:Y:S01]  /*02f0*/  IMAD.WIDE R24, R38.reuse, 0x4, R18 ;  /* 0x0000000426187825 */ /* 0x040fe200078e0212 */
[----:B------:R-:W3:Y:S01]  /*0300*/  @!P0 LDG.E.EL R13, desc[UR6][R22.64] ;  /* 0x00000006160d8981 */ /* 0x000ee2000c2e1900 */
[C---:B------:R-:W-:Y:S02]  /*0310*/  LOP3.LUT R45, R35.reuse, 0x200, RZ, 0xfc, !PT ;  /* 0x00000200232d7812 */ /* 0x040fe400078efcff */
[--C-:B------:R-:W-:Y:S01]  /*0320*/  IMAD.WIDE R30, R38, 0x4, R26.reuse ;  /* 0x00000004261e7825 */ /* 0x100fe200078e021a */
[----:B------:R-:W3:Y:S01]  /*0330*/  @!P0 LDG.E.EL R41, desc[UR6][R24.64] ;  /* 0x0000000618298981 */ /* 0x000ee2000c2e1900 */
[----:B------:R-:W-:Y:S02]  /*0340*/  LOP3.LUT R34, R35, 0x280, RZ, 0xfc, !PT ;  /* 0x0000028023227812 */ /* 0x000fe400078efcff */
[--C-:B------:R-:W-:Y:S01]  /*0350*/  IMAD.WIDE R42, R43, 0x4, R26.reuse ;  /* 0x000000042b2a7825 */ /* 0x100fe200078e021a */
[----:B------:R0:W3:Y:S03]  /*0360*/  @!P0 LDG.E.EL R4, desc[UR6][R30.64] ;  /* 0x000000061e048981 */ /* 0x0000e6000c2e1900 */
[----:B------:R-:W-:Y:S01]  /*0370*/  IMAD.WIDE R28, R10, 0x4, R26 ;  /* 0x000000040a1c7825 */ /* 0x000fe200078e021a */
[----:B------:R1:W3:Y:S01]  /*0380*/  @!P0 LDG.E.EL R8, desc[UR6][R42.64] ;  /* 0x000000062a088981 */ /* 0x0002e2000c2e1900 */
[----:B------:R-:W-:-:S03]  /*0390*/  CS2R R10, SRZ ;  /* 0x00000000000a7805 */ /* 0x000fc6000001ff00 */
[----:B------:R1:W3:Y:S01]  /*03a0*/  @!P0 LDG.E.EL R37, desc[UR6][R28.64] ;  /* 0x000000061c258981 */ /* 0x0002e2000c2e1900 */
[--C-:B0-----:R-:W-:Y:S02]  /*03b0*/  IMAD R31, R45, 0x60, R0.reuse ;  /* 0x000000602d1f7824 */ /* 0x101fe400078e0200 */
[----:B------:R-:W-:Y:S01]  /*03c0*/  IMAD R45, R34, 0x60, R0 ;  /* 0x00000060222d7824 */ /* 0x000fe200078e0200 */
[----:B-1----:R-:W-:-:S03]  /*03d0*/  LOP3.LUT R43, R35, 0x300, RZ, 0xfc, !PT ;  /* 0x00000300232b7812 */ /* 0x002fc600078efcff */
[----:B------:R-:W-:Y:S01]  /*03e0*/  IMAD.WIDE R32, R45, 0x4, R26 ;  /* 0x000000042d207825 */ /* 0x000fe200078e021a */
[----:B------:R-:W-:-:S03]  /*03f0*/  LOP3.LUT R35, R35, 0x380, RZ, 0xfc, !PT ;  /* 0x0000038023237812 */ /* 0x000fc600078efcff */
[----:B------:R-:W-:Y:S01]  /*0400*/  IMAD.WIDE R28, R31, 0x4, R26 ;  /* 0x000000041f1c7825 */ /* 0x000fe200078e021a */
[----:B------:R0:W3:Y:S03]  /*0410*/  @!P0 LDG.E.EL R10, desc[UR6][R32.64] ;  /* 0x00000006200a8981 */ /* 0x0000e6000c2e1900 */
[----:B------:R-:W-:Y:S01]  /*0420*/  IMAD R44, R35, 0x60, R0 ;  /* 0x00000060232c7824 */ /* 0x000fe200078e0200 */
[----:B------:R1:W3:Y:S01]  /*0430*/  @!P0 LDG.E.EL R11, desc[UR6][R28.64] ;  /* 0x000000061c0b8981 */ /* 0x0002e2000c2e1900 */
[----:B------:R-:W-:-:S04]  /*0440*/  IMAD.WIDE R30, R31, 0x4, R18 ;  /* 0x000000041f1e7825 */ /* 0x000fc800078e0212 */
[----:B0-----:R-:W-:Y:S02]  /*0450*/  IMAD R33, R43, 0x60, R0 ;  /* 0x000000602b217824 */ /* 0x001fe400078e0200 */
[----:B------:R-:W-:-:S04]  /*0460*/  IMAD.WIDE R42, R44, 0x4, R26 ;  /* 0x000000042c2a7825 */ /* 0x000fc800078e021a */
[----:B------:R-:W-:Y:S01]  /*0470*/  IMAD.WIDE R34, R33, 0x4, R26 ;  /* 0x0000000421227825 */ /* 0x000fe200078e021a */
[----:B------:R-:W-:Y:S01]  /*0480*/  HFMA2.MMA R38, -RZ, RZ, 0, 0 ;  /* 0x00000000ff267435 */ /* 0x000fe200000001ff */
[----:B------:R-:W3:Y:S02]  /*0490*/  @!P0 LDG.E.EL R40, desc[UR6][R42.64] ;  /* 0x000000062a288981 */ /* 0x000ee4000c2e1900 */
[----:B-1----:R-:W-:-:S04]  /*04a0*/  IMAD.WIDE R28, R45, 0x4, R18 ;  /* 0x000000042d1c7825 */ /* 0x002fc800078e0212 */
[--C-:B------:R-:W-:Y:S01]  /*04b0*/  IMAD.WIDE R26, R33, 0x4, R18.reuse ;  /* 0x00000004211a7825 */ /* 0x100fe200078e0212 */
[----:B------:R-:W-:Y:S02]  /*04c0*/  CS2R R32, SRZ ;  /* 0x0000000000207805 */ /* 0x000fe4000001ff00 */
[----:B------:R0:W3:Y:S01]  /*04d0*/  @!P0 LDG.E.EL R38, desc[UR6][R34.64] ;  /* 0x0000000622268981 */ /* 0x0000e2000c2e1900 */
[----:B------:R-:W-:Y:S01]  /*04e0*/  IMAD.WIDE R18, R44, 0x4, R18 ;  /* 0x000000042c127825 */ /* 0x000fe200078e0212 */
[----:B------:R-:W-:Y:S02]  /*04f0*/  CS2R R44, SRZ ;  /* 0x00000000002c7805 */ /* 0x000fe4000001ff00 */
[----:B------:R-:W3:Y:S04]  /*0500*/  @!P0 LDG.E.EL R33, desc[UR6][R30.64] ;  /* 0x000000061e218981 */ /* 0x000ee8000c2e1900 */
[----:B------:R-:W3:Y:S04]  /*0510*/  @!P0 LDG.E.EL R44, desc[UR6][R28.64] ;  /* 0x000000061c2c8981 */ /* 0x000ee8000c2e1900 */
[----:B------:R-:W3:Y:S04]  /*0520*/  @!P0 LDG.E.EL R45, desc[UR6][R26.64] ;  /* 0x000000061a2d8981 */ /* 0x000ee8000c2e1900 */
[----:B------:R-:W3:Y:S01]  /*0530*/  @!P0 LDG.E.EL R32, desc[UR6][R18.64] ;  /* 0x0000000612208981 */ /* 0x000ee2000c2e1900 */
[----:B------:R-:W1:Y:S01]  /*0540*/  S2UR UR5, SR_CgaCtaId ;  /* 0x00000000000579c3 */ /* 0x000e620000008800 */
[----:B------:R-:W-:-:S02]  /*0550*/  UMOV UR4, 0x400 ;  /* 0x0000040000047882 */ /* 0x000fc40000000000 */
[----:B-1----:R-:W-:Y:S01]  /*0560*/  UPRMT UR4, UR5, 0x654, UR4 ;  /* 0x0000065405047896 */ /* 0x002fe20008000004 */
[----:B------:R-:W-:Y:S01]  /*0570*/  SHF.L.U32 R39, R39, 0x2, RZ ;  /* 0x0000000227277819 */ /* 0x000fe200000006ff */
[----:B0-----:R-:W-:-:S04]  /*0580*/  FADD R34, R7, 9.9999997473787516356e-06 ;  /* 0x3727c5ac07227421 */ /* 0x001fc80000000000 */
[----:B------:R-:W0:Y:S02]  /*0590*/  MUFU.SQRT R35, R34 ;  /* 0x0000002200237308 */ /* 0x000e240000002000 */
[C---:B0-----:R-:W-:Y:S01]  /*05a0*/  FSETP.GT.AND P1, PT, R35.reuse, 8.50705917302346158658e+37, PT ;  /* 0x7e8000002300780b */ /* 0x041fe20003f24000 */
[----:B------:R-:W-:Y:S01]  /*05b0*/  BAR.SYNC.DEFER_BLOCKING 0x0 ;  /* 0x0000000000007b1d */ /* 0x000fe20000010000 */
[----:B------:R-:W-:-:S11]  /*05c0*/  FSETP.GEU.AND P2, PT, R35, 1.175494350822287508e-38, PT ;  /* 0x008000002300780b */ /* 0x000fd60003f4e000 */
[----:B------:R-:W-:-:S04]  /*05d0*/  @P1 FMUL R35, R35, 0.25 ;  /* 0x3e80000023231820 */ /* 0x000fc80000400000 */
[----:B------:R-:W-:Y:S01]  /*05e0*/  @!P2 FMUL R35, R35, 16777216 ;  /* 0x4b8000002323a820 */ /* 0x000fe20000400000 */
[----:B-----5:R-:W-:Y:S01]  /*05f0*/  FADD R7, R36, R6 ;  /* 0x0000000624077221 */ /* 0x020fe20000000000 */
[----:B------:R-:W-:-:S04]  /*0600*/  MOV R6, 0x3e800000 ;  /* 0x3e80000000067802 */ /* 0x000fc80000000f00 */
[----:B------:R-:W0:Y:S01]  /*0610*/  MUFU.RCP R35, R35 ;  /* 0x0000002300237308 */ /* 0x000e220000001000 */
[----:B------:R-:W-:Y:S01]  /*0620*/  FSEL R6, R6, 1, P1 ;  /* 0x3f80000006067808 */ /* 0x000fe20000800000 */
[----:B----4-:R-:W-:-:S04]  /*0630*/  FADD R5, R36, R5 ;  /* 0x0000000524057221 */ /* 0x010fc80000000000 */
[----:B------:R-:W-:Y:S01]  /*0640*/  @!P2 FMUL R6, R6, 16777216 ;  /* 0x4b8000000606a820 */ /* 0x000fe20000400000 */
[----:B------:R-:W-:-:S03]  /*0650*/  FADD R43, R5, -R12 ;  /* 0x8000000c052b7221 */ /* 0x000fc60000000000 */
[----:B0-----:R-:W-:-:S04]  /*0660*/  FMUL R34, R35, R6 ;  /* 0x0000000623227220 */ /* 0x001fc80000400000 */
[----:B------:R-:W-:-:S04]  /*0670*/  FMUL R43, R34, R43 ;  /* 0x0000002b222b7220 */ /* 0x000fc80000400000 */
[----:B--2---:R-:W-:-:S05]  /*0680*/  FFMA R43, R43, R9, R14 ;  /* 0x000000092b2b7223 */ /* 0x004fca000000000e */
[----:B------:R-:W-:-:S04]  /*0690*/  FSETP.GEU.AND P1, PT, R43, RZ, PT ;  /* 0x000000ff2b00720b */ /* 0x000fc80003f2e000 */
[----:B------:R-:W-:-:S05]  /*06a0*/  FSEL R6, R43, RZ, P1 ;  /* 0x000000ff2b067208 */ /* 0x000fca0000800000 */
[----:B---3--:R-:W-:Y:S02]  /*06b0*/  FADD R15, R6, R15 ;  /* 0x0000000f060f7221 */ /* 0x008fe40000000000 */
[----:B------:R-:W0:Y:S01]  /*06c0*/  S2R R6, SR_TID.X ;  /* 0x0000000000067919 */ /* 0x000e220000002100 */
[C---:B------:R-:W-:Y:S01]  /*06d0*/  FADD R13, R36.reuse, R13 ;  /* 0x0000000d240d7221 */ /* 0x040fe20000000000 */
[----:B------:R-:W-:Y:S01]  /*06e0*/  FADD R41, R36, R41 ;  /* 0x0000002924297221 */ /* 0x000fe20000000000 */
[----:B------:R1:W-:Y:S03]  /*06f0*/  @!P0 STG.E desc[UR6][R16.64], R7 ;  /* 0x0000000710008986 */ /* 0x0003e6000c101906 */
[----:B------:R-:W-:-:S04]  /*0700*/  FADD R35, R41, -R12 ;  /* 0x8000000c29237221 */ /* 0x000fc80000000000 */
[----:B------:R-:W-:Y:S01]  /*0710*/  FMUL R35, R34, R35 ;  /* 0x0000002322237220 */ /* 0x000fe20000400000 */
[--C-:B-1----:R-:W-:Y:S01]  /*0720*/  FADD R17, R13, -R12.reuse ;  /* 0x8000000c0d117221 */ /* 0x102fe20000000000 */
[----:B------:R-:W-:-:S03]  /*0730*/  FADD R7, R7, -R12 ;  /* 0x8000000c07077221 */ /* 0x000fc60000000000 */
[C---:B------:R-:W-:Y:S01]  /*0740*/  FMUL R17, R34.reuse, R17 ;  /* 0x0000001122117220 */ /* 0x040fe20000400000 */
[--C-:B------:R-:W-:Y:S01]  /*0750*/  FFMA R35, R35, R9, R14.reuse ;  /* 0x0000000923237223 */ /* 0x100fe2000000000e */
[----:B------:R-:W-:Y:S02]  /*0760*/  FMUL R7, R34, R7 ;  /* 0x0000000722077220 */ /* 0x000fe40000400000 */
[-CC-:B------:R-:W-:Y:S02]  /*0770*/  FFMA R17, R17, R9.reuse, R14.reuse ;  /* 0x0000000911117223 */ /* 0x180fe4000000000e */
[----:B------:R-:W-:Y:S01]  /*0780*/  FFMA R7, R7, R9, R14 ;  /* 0x0000000907077223 */ /* 0x000fe2000000000e */
[----:B------:R-:W-:Y:S02]  /*0790*/  FSETP.GEU.AND P1, PT, R35, RZ, PT ;  /* 0x000000ff2300720b */ /* 0x000fe40003f2e000 */
[----:B------:R-:W-:Y:S02]  /*07a0*/  FSETP.GEU.AND P2, PT, R17, RZ, PT ;  /* 0x000000ff1100720b */ /* 0x000fe40003f4e000 */
[----:B------:R-:W-:-:S02]  /*07b0*/  FSEL R35, R35, RZ, P1 ;  /* 0x000000ff23237208 */ /* 0x000fc40000800000 */
[----:B------:R-:W-:Y:S02]  /*07c0*/  FSEL R16, R17, RZ, P2 ;  /* 0x000000ff11107208 */ /* 0x000fe40001000000 */
[----:B------:R-:W-:-:S03]  /*07d0*/  FSETP.GEU.AND P3, PT, R7, RZ, PT ;  /* 0x000000ff0700720b */ /* 0x000fc60003f6e000 */
[----:B------:R-:W-:Y:S01]  /*07e0*/  FADD R37, R16, R37 ;  /* 0x0000002510257221 */ /* 0x000fe20000000000 */
[----:B------:R-:W-:Y:S01]  /*07f0*/  FSEL R7, R7, RZ, P3 ;  /* 0x000000ff07077208 */ /* 0x000fe20001800000 */
[----:B------:R-:W-:Y:S01]  /*0800*/  FADD R16, R35, R4 ;  /* 0x0000000423107221 */ /* 0x000fe20000000000 */
[----:B0-----:R-:W-:Y:S01]  /*0810*/  LOP3.LUT R4, R6, 0x7f, RZ, 0xc0, !PT ;  /* 0x0000007f06047812 */ /* 0x001fe200078ec0ff */
[C---:B------:R-:W-:Y:S01]  /*0820*/  FADD R33, R36.reuse, R33 ;  /* 0x0000002124217221 */ /* 0x040fe20000000000 */
[C---:B------:R-:W-:Y:S01]  /*0830*/  FADD R17, R36.reuse, R44 ;  /* 0x0000002c24117221 */ /* 0x040fe20000000000 */
[----:B------:R0:W-:Y:S01]  /*0840*/  @!P0 STG.E desc[UR6][R20.64], R5 ;  /* 0x0000000514008986 */ /* 0x0001e2000c101906 */
[----:B------:R-:W-:Y:S01]  /*0850*/  FADD R8, R7, R8 ;  /* 0x0000000807087221 */ /* 0x000fe20000000000 */
[C---:B------:R-:W-:Y:S02]  /*0860*/  FADD R45, R36.reuse, R45 ;  /* 0x0000002d242d7221 */ /* 0x040fe40000000000 */
[----:B------:R1:W-:Y:S01]  /*0870*/  @!P0 STG.E desc[UR6][R22.64], R13 ;  /* 0x0000000d16008986 */ /* 0x0003e2000c101906 */
[----:B------:R-:W-:-:S03]  /*0880*/  FADD R35, R36, R32 ;  /* 0x0000002024237221 */ /* 0x000fc60000000000 */
[----:B------:R-:W-:Y:S01]  /*0890*/  @!P0 STG.E desc[UR6][R24.64], R41 ;  /* 0x0000002918008986 */ /* 0x000fe2000c101906 */
[----:B0-----:R-:W-:-:S03]  /*08a0*/  LEA R21, R4, UR4, 0x2 ;  /* 0x0000000404157c11 */ /* 0x001fc6000f8e10ff */
[----:B------:R0:W-:Y:S04]  /*08b0*/  @!P0 STG.E desc[UR6][R30.64], R33 ;  /* 0x000000211e008986 */ /* 0x0001e8000c101906 */
[----:B------:R2:W-:Y:S04]  /*08c0*/  @!P0 STG.E desc[UR6][R28.64], R17 ;  /* 0x000000111c008986 */ /* 0x0005e8000c101906 */
[----:B------:R3:W-:Y:S04]  /*08d0*/  @!P0 STG.E desc[UR6][R26.64], R45 ;  /* 0x0000002d1a008986 */ /* 0x0007e8000c101906 */
[----:B------:R4:W-:Y:S04]  /*08e0*/  @!P0 STG.E desc[UR6][R18.64], R35 ;  /* 0x0000002312008986 */ /* 0x0009e8000c101906 */
[----:B------:R-:W-:Y:S04]  /*08f0*/  STS [R21+0x200], R15 ;  /* 0x0002000f15007388 */ /* 0x000fe80000000800 */
[----:B------:R-:W-:Y:S04]  /*0900*/  STS [R21+0x400], R37 ;  /* 0x0004002515007388 */ /* 0x000fe80000000800 */
[----:B------:R-:W-:Y:S04]  /*0910*/  STS [R21+0x600], R16 ;  /* 0x0006001015007388 */ /* 0x000fe80000000800 */
[----:B------:R5:W-:Y:S01]  /*0920*/  STS [R21], R8 ;  /* 0x0000000815007388 */ /* 0x000be20000000800 */
[----:B------:R-:W-:-:S02]  /*0930*/  SHF.L.U32 R6, R6, 0x2, RZ ;  /* 0x0000000206067819 */ /* 0x000fc400000006ff */
[----:B------:R-:W-:Y:S02]  /*0940*/  SHF.R.S32.HI R7, RZ, 0x15, R3 ;  /* 0x00000015ff077819 */ /* 0x000fe40000011403 */
[----:B------:R-:W-:Y:S02]  /*0950*/  LOP3.LUT R6, R6, 0x1fc, RZ, 0xc0, !PT ;  /* 0x000001fc06067812 */ /* 0x000fe400078ec0ff */
[----:B------:R-:W-:Y:S02]  /*0960*/  LOP3.LUT R3, R39, 0x1fc, RZ, 0xc0, !PT ;  /* 0x000001fc27037812 */ /* 0x000fe400078ec0ff */
[----:B-1----:R-:W-:Y:S01]  /*0970*/  LEA R22, R6, UR4, 0x2 ;  /* 0x0000000406167c11 */ /* 0x002fe2000f8e10ff */
[--C-:B0-----:R-:W-:Y:S01]  /*0980*/  FADD R33, R33, -R12.reuse ;  /* 0x8000000c21217221 */ /* 0x101fe20000000000 */
[----:B------:R-:W-:Y:S01]  /*0990*/  SGXT R20, R7, 0x1 ;  /* 0x000000010714781a */ /* 0x000fe20000000200 */
[----:B------:R-:W-:Y:S01]  /*09a0*/  BAR.SYNC.DEFER_BLOCKING 0x0 ;  /* 0x0000000000007b1d */ /* 0x000fe20000010000 */
[----:B------:R-:W-:Y:S01]  /*09b0*/  LOP3.LUT R13, R3, R2, RZ, 0xfc, !PT ;  /* 0x00000002030d7212 */ /* 0x000fe200078efcff */
[--C-:B--2---:R-:W-:Y:S01]  /*09c0*/  FADD R17, R17, -R12.reuse ;  /* 0x8000000c11117221 */ /* 0x104fe20000000000 */
[--C-:B---3--:R-:W-:Y:S01]  /*09d0*/  FADD R45, R45, -R12.reuse ;  /* 0x8000000c2d2d7221 */ /* 0x108fe20000000000 */
[----:B----4-:R-:W-:Y:S01]  /*09e0*/  FADD R35, R35, -R12 ;  /* 0x8000000c23237221 */ /* 0x010fe20000000000 */
[----:B------:R-:W-:Y:S01]  /*09f0*/  LEA.HI R23, R20, R13, RZ, 0xc ;  /* 0x0000000d14177211 */ /* 0x000fe200078f60ff */
[C---:B------:R-:W-:Y:S01]  /*0a00*/  FMUL R33, R34.reuse, R33 ;  /* 0x0000002122217220 */ /* 0x040fe20000400000 */
[C---:B------:R-:W-:Y:S01]  /*0a10*/  FMUL R17, R34.reuse, R17 ;  /* 0x0000001122117220 */ /* 0x040fe20000400000 */
[C---:B------:R-:W-:Y:S01]  /*0a20*/  FMUL R45, R34.reuse, R45 ;  /* 0x0000002d222d7220 */ /* 0x040fe20000400000 */
[----:B------:R-:W-:Y:S01]  /*0a30*/  FMUL R35, R34, R35 ;  /* 0x0000002322237220 */ /* 0x000fe20000400000 */
[----:B------:R-:W-:Y:S01]  /*0a40*/  LOP3.LUT R24, R23, 0xfffff000, RZ, 0xc0, !PT ;  /* 0xfffff00017187812 */ /* 0x000fe200078ec0ff */
[-CC-:B------:R-:W-:Y:S01]  /*0a50*/  FFMA R33, R33, R9.reuse, R14.reuse ;  /* 0x0000000921217223 */ /* 0x180fe2000000000e */
[-CC-:B------:R-:W-:Y:S01]  /*0a60*/  FFMA R17, R17, R9.reuse, R14.reuse ;  /* 0x0000000911117223 */ /* 0x180fe2000000000e */
[-CC-:B------:R-:W-:Y:S01]  /*0a70*/  FFMA R45, R45, R9.reuse, R14.reuse ;  /* 0x000000092d2d7223 */ /* 0x180fe2000000000e */
[----:B------:R-:W-:Y:S01]  /*0a80*/  FFMA R35, R35, R9, R14 ;  /* 0x0000000923237223 */ /* 0x000fe2000000000e */
[----:B------:R-:W0:Y:S01]  /*0a90*/  LDS.128 R4, [R22] ;  /* 0x0000000016047984 */ /* 0x000e220000000c00 */
[----:B------:R-:W-:Y:S01]  /*0aa0*/  IADD3 R19, R13, -R24, RZ ;  /* 0x800000180d137210 */ /* 0x000fe20007ffe0ff */
[----:B------:R-:W-:Y:S01]  /*0ab0*/  BAR.SYNC.DEFER_BLOCKING 0x0 ;  /* 0x0000000000007b1d */ /* 0x000fe20000010000 */
[----:B------:R-:W-:-:S02]  /*0ac0*/  FSETP.GEU.AND P4, PT, R33, RZ, PT ;  /* 0x000000ff2100720b */ /* 0x000fc40003f8e000 */
[----:B------:R-:W-:Y:S02]  /*0ad0*/  FSETP.GEU.AND P3, PT, R17, RZ, PT ;  /* 0x000000ff1100720b */ /* 0x000fe40003f6e000 */
[----:B------:R-:W-:-:S03]  /*0ae0*/  FSETP.GEU.AND P2, PT, R45, RZ, PT ;  /* 0x000000ff2d00720b */ /* 0x000fc60003f4e000 */
[----:B------:R-:W1:Y:S01]  /*0af0*/  LDC.64 R12, c[0x0][0x248] ;  /* 0x00009200ff0c7b82 */ /* 0x000e620000000a00 */
[----:B------:R-:W-:Y:S02]  /*0b00*/  FSETP.GEU.AND P1, PT, R35, RZ, PT ;  /* 0x000000ff2300720b */ /* 0x000fe40003f2e000 */
[----:B------:R-:W-:Y:S02]  /*0b10*/  SHF.R.S32.HI R23, RZ, 0xc, R23 ;  /* 0x0000000cff177819 */ /* 0x000fe40000011417 */
[----:B------:R-:W-:Y:S02]  /*0b20*/  LEA R14, R0, R19, 0xc ;  /* 0x00000013000e7211 */ /* 0x000fe400078e60ff */
[----:B-----5:R-:W-:Y:S02]  /*0b30*/  FSEL R8, R33, RZ, P4 ;  /* 0x000000ff21087208 */ /* 0x020fe40002000000 */
[----:B------:R-:W-:Y:S02]  /*0b40*/  FSEL R17, R17, RZ, P3 ;  /* 0x000000ff11117208 */ /* 0x000fe40001800000 */
[----:B------:R-:W-:-:S02]  /*0b50*/  FSEL R45, R45, RZ, P2 ;  /* 0x000000ff2d2d7208 */ /* 0x000fc40001000000 */
[----:B------:R-:W-:Y:S01]  /*0b60*/  FSEL R35, R35, RZ, P1 ;  /* 0x000000ff23237208 */ /* 0x000fe20000800000 */
[----:B------:R-:W-:Y:S02]  /*0b70*/  IMAD R9, R23, 0x60000, R14 ;  /* 0x0006000017097824 */ /* 0x000fe400078e020e */
[----:B------:R-:W-:Y:S01]  /*0b80*/  FADD R14, R8, R11 ;  /* 0x0000000b080e7221 */ /* 0x000fe20000000000 */
[----:B------:R-:W-:Y:S01]  /*0b90*/  FADD R10, R17, R10 ;  /* 0x0000000a110a7221 */ /* 0x000fe20000000000 */
[----:B------:R-:W-:Y:S01]  /*0ba0*/  FADD R38, R45, R38 ;  /* 0x000000262d267221 */ /* 0x000fe20000000000 */
[----:B------:R-:W-:Y:S02]  /*0bb0*/  FADD R40, R35, R40 ;  /* 0x0000002823287221 */ /* 0x000fe40000000000 */
[----:B------:R2:W-:Y:S04]  /*0bc0*/  STS [R21], R14 ;  /* 0x0000000e15007388 */ /* 0x0005e80000000800 */
[----:B------:R2:W-:Y:S04]  /*0bd0*/  STS [R21+0x200], R10 ;  /* 0x0002000a15007388 */ /* 0x0005e80000000800 */
[----:B------:R2:W-:Y:S04]  /*0be0*/  STS [R21+0x400], R38 ;  /* 0x0004002615007388 */ /* 0x0005e80000000800 */
[----:B------:R2:W-:Y:S01]  /*0bf0*/  STS [R21+0x600], R40 ;  /* 0x0006002815007388 */ /* 0x0005e20000000800 */
[----:B-1----:R-:W-:Y:S01]  /*0c00*/  IMAD.WIDE R8, R9, 0x4, R12 ;  /* 0x0000000409087825 */ /* 0x002fe200078e020c */
[----:B------:R-:W-:Y:S06]  /*0c10*/  BAR.SYNC.DEFER_BLOCKING 0x0 ;  /* 0x0000000000007b1d */ /* 0x000fec0000010000 */
[----:B0-----:R2:W-:Y:S01]  /*0c20*/  @!P0 STG.E.128 desc[UR6][R8.64], R4 ;  /* 0x0000000408008986 */ /* 0x0015e2000c101d06 */
[----:B------:R-:W-:Y:S05]  /*0c30*/  @P0 EXIT ;  /* 0x000000000000094d */ /* 0x000fea0003800000 */
[----:B--2---:R-:W0:Y:S01]  /*0c40*/  LDS.128 R4, [R22] ;  /* 0x0000000016047984 */ /* 0x004e220000000c00 */
[----:B------:R-:W-:-:S04]  /*0c50*/  LOP3.LUT R3, R3, 0x200, R2, 0xfe, !PT ;  /* 0x0000020003037812 */ /* 0x000fc800078efe02 */
[----:B------:R-:W-:-:S04]  /*0c60*/  LEA.HI R20, R20, R3, RZ, 0xc ;  /* 0x0000000314147211 */ /* 0x000fc800078f60ff */
[----:B------:R-:W-:Y:S02]  /*0c70*/  LOP3.LUT R2, R20, 0xfffff000, RZ, 0xc0, !PT ;  /* 0xfffff00014027812 */ /* 0x000fe400078ec0ff */
[----:B------:R-:W-:Y:S02]  /*0c80*/  SHF.R.S32.HI R20, RZ, 0xc, R20 ;  /* 0x0000000cff147819 */ /* 0x000fe40000011414 */
[----:B------:R-:W-:-:S04]  /*0c90*/  IADD3 R3, R3, -R2, RZ ;  /* 0x8000000203037210 */ /* 0x000fc80007ffe0ff */
[----:B------:R-:W-:-:S05]  /*0ca0*/  LEA R3, R0, R3, 0xc ;  /* 0x0000000300037211 */ /* 0x000fca00078e60ff */
[----:B------:R-:W-:-:S04]  /*0cb0*/  IMAD R3, R20, 0x60000, R3 ;  /* 0x0006000014037824 */ /* 0x000fc800078e0203 */
[----:B------:R-:W-:-:S05]  /*0cc0*/  IMAD.WIDE R12, R3, 0x4, R12 ;  /* 0x00000004030c7825 */ /* 0x000fca00078e020c */
[----:B0-----:R-:W-:Y:S01]  /*0cd0*/  STG.E.128 desc[UR6][R12.64], R4 ;  /* 0x000000040c007986 */ /* 0x001fe2000c101d06 */
[----:B------:R-:W-:Y:S05]  /*0ce0*/  EXIT ;  /* 0x000000000000794d */ /* 0x000fea0003800000 */
.L_x_0:
[----:B------:R-:W-:-:S00]  /*0cf0*/  BRA `(.L_x_0) ;  /* 0xfffffffc00fc7947 */ /* 0x000fc0000383ffff */
[----:B------:R-:W-:-:S00]  /*0d00*/  NOP ;  /* 0x0000000000007918 */ /* 0x000fc00000000000 */
[----:B------:R-:W-:-:S00]  /*0d10*/  NOP ;  /* 0x0000000000007918 */ /* 0x000fc00000000000 */
[----:B------:R-:W-:-:S00]  /*0d20*/  NOP ;  /* 0x0000000000007918 */ /* 0x000fc00000000000 */
[----:B------:R-:W-:-:S00]  /*0d30*/  NOP ;  /* 0x0000000000007918 */ /* 0x000fc00000000000 */
[----:B------:R-:W-:-:S00]  /*0d40*/  NOP ;  /* 0x0000000000007918 */ /* 0x000fc00000000000 */
[----:B------:R-:W-:-:S00]  /*0d50*/  NOP ;  /* 0x0000000000007918 */ /* 0x000fc00000000000 */
[----:B------:R-:W-:-:S00]  /*0d60*/  NOP ;  /* 0x0000000000007918 */ /* 0x000fc00000000000 */
[----:B------:R-:W-:-:S00]  /*0d70*/  NOP ;  /* 0x0000000000007918 */ /* 0x000fc00000000000 */
.L_x_1:


//--------------------- .nv.global.init           --------------------------
	.section	.nv.global.init,"aw",@progbits
.nv.global.init:
	.type		_$_str,@object
	.size		_$_str,(_$_str_$_2 - _$_str)
_$_str:
        /*0000*/ 	.byte	0x5f, 0x5f, 0x43, 0x55, 0x44, 0x41, 0x5f, 0x46, 0x54, 0x5a, 0x00
	.type		_$_str_$_2,@object
	.size		_$_str_$_2,(.L_1 - _$_str_$_2)
_$_str_$_2:
        /*000b*/ 	.byte	0x5f, 0x5f, 0x43, 0x55, 0x44, 0x41, 0x5f, 0x50, 0x52, 0x45, 0x43, 0x5f, 0x53, 0x51, 0x52, 0x54
        /*001b*/ 	.byte	0x00
.L_1:


//--------------------- .nv.shared.triton_poi_fused__native_batch_norm_legit_no_training_add_convolution_relu_9 --------------------------
	.section	.nv.shared.triton_poi_fused__native_batch_norm_legit_no_training_add_convolution_relu_9,"aw",@nobits
	.sectionflags	@""
	.align	16
	.zero		1024


//--------------------- .nv.constant0.triton_poi_fused__native_batch_norm_legit_no_training_add_convolution_relu_9 --------------------------
	.section	.nv.constant0.triton_poi_fused__native_batch_norm_legit_no_training_add_convolution_relu_9,"a",@progbits
	.sectionflags	@""
	.align	4
.nv.constant0.triton_poi_fused__native_batch_norm_legit_no_training_add_convolution_relu_9:
	.zero		600
